//
// Generated by NVIDIA NVVM Compiler
//
// Compiler Build ID: CL-36424714
// Cuda compilation tools, release 13.0, V13.0.88
// Based on NVVM 20.0.0
//

.version 9.0
.target sm_100
.address_size 64

	// .globl	_Z9say_hellov
.extern .func  (.param .b32 func_retval0) vprintf
(
	.param .b64 vprintf_param_0,
	.param .b64 vprintf_param_1
)
;
.global .align 1 .b8 $str[36] = {91, 115, 97, 121, 95, 104, 101, 108, 108, 111, 93, 32, 72, 101, 108, 108, 111, 32, 87, 111, 114, 108, 100, 32, 102, 114, 111, 109, 32, 71, 80, 85, 33, 32, 10};
.global .align 1 .b8 $str$1[45] = {91, 115, 97, 121, 95, 104, 101, 108, 108, 111, 95, 109, 117, 108, 116, 105, 93, 32, 104, 101, 108, 108, 111, 32, 119, 111, 114, 108, 100, 32, 102, 114, 111, 109, 32, 103, 112, 117, 32, 91, 37, 100, 93, 10};

.visible .entry _Z9say_hellov()
{
	.reg .b32 	%r<3>;
	.reg .b64 	%rd<3>;

	mov.u64 	%rd1, $str;
	cvta.global.u64 	%rd2, %rd1;
	{ // callseq 0, 0
	.param .b64 param0;
	st.param.b64 	[param0], %rd2;
	.param .b64 param1;
	st.param.b64 	[param1], 0;
	.param .b32 retval0;
	call.uni (retval0), 
	vprintf, 
	(
	param0, 
	param1
	);
	ld.param.b32 	%r1, [retval0];
	} // callseq 0
	ret;

}
	// .globl	_Z15say_hello_multiv
.visible .entry _Z15say_hello_multiv()
{
	.local .align 8 .b8 	__local_depot1[8];
	.reg .b64 	%SP;
	.reg .b64 	%SPL;
	.reg .pred 	%p<2>;
	.reg .b32 	%r<5>;
	.reg .b64 	%rd<5>;

	mov.u64 	%SPL, __local_depot1;
	cvta.local.u64 	%SP, %SPL;
	mov.u32 	%r1, %tid.x;
	setp.ne.s32 	%p1, %r1, 5;
	@%p1 bra 	$L__BB1_2;
	add.u64 	%rd1, %SP, 0;
	add.u64 	%rd2, %SPL, 0;
	mov.b32 	%r2, 5;
	st.local.u32 	[%rd2], %r2;
	mov.u64 	%rd3, $str$1;
	cvta.global.u64 	%rd4, %rd3;
	{ // callseq 1, 0
	.param .b64 param0;
	st.param.b64 	[param0], %rd4;
	.param .b64 param1;
	st.param.b64 	[param1], %rd1;
	.param .b32 retval0;
	call.uni (retval0), 
	vprintf, 
	(
	param0, 
	param1
	);
	ld.param.b32 	%r3, [retval0];
	} // callseq 1
$L__BB1_2:
	ret;

}


// ===== COMPILED SASS (sm_100) =====

	.target	sm_100

	.elftype	@"ET_EXEC"


//--------------------- .note.nv.tkinfo           --------------------------
	.section	.note.nv.tkinfo,"",@"SHT_NOTE"
	.sectionflags	@"SHF_NOTE_NV_TKINFO"
	.tkinfo
        /*0018*/ 	.word	0x00000002
        /*0030*/ 	.string	""
        /*0030*/ 	.string	"ptxas"
        /*0030*/ 	.string	"Cuda compilation tools, release 13.0, V13.0.88"
        /*0030*/ 	.string	"Build cuda_13.0.r13.0/compiler.36424714_0"
        /*0030*/ 	.string	"-arch sm_100 -m 64 "



//--------------------- .note.nv.cuinfo           --------------------------
	.section	.note.nv.cuinfo,"",@"SHT_NOTE"
	.sectionflags	@"SHF_NOTE_NV_CUINFO"
        /*0018*/ 	.short	0x0002
        /*001a*/ 	.short	0x0064
        /*001c*/ 	.short	0x0082
	.zero		2


//--------------------- .nv.info                  --------------------------
	.section	.nv.info,"",@"SHT_CUDA_INFO"
	.align	4


	//----- nvinfo : EIATTR_REGCOUNT
	.align		4
        /*0000*/ 	.byte	0x04, 0x2f
        /*0002*/ 	.short	(.L_3 - .L_2)
	.align		4
.L_2:
        /*0004*/ 	.word	index@(_Z9say_hellov)
        /*0008*/ 	.word	0x00000018


	//----- nvinfo : EIATTR_FRAME_SIZE
	.align		4
.L_3:
        /*000c*/ 	.byte	0x04, 0x11
        /*000e*/ 	.short	(.L_5 - .L_4)
	.align		4
.L_4:
        /*0010*/ 	.word	index@(_Z9say_hellov)
        /*0014*/ 	.word	0x00000000


	//----- nvinfo : EIATTR_REGCOUNT
	.align		4
.L_5:
        /*0018*/ 	.byte	0x04, 0x2f
        /*001a*/ 	.short	(.L_7 - .L_6)
	.align		4
.L_6:
        /*001c*/ 	.word	index@(_Z15say_hello_multiv)
        /*0020*/ 	.word	0x00000018


	//----- nvinfo : EIATTR_FRAME_SIZE
	.align		4
.L_7:
        /*0024*/ 	.byte	0x04, 0x11
        /*0026*/ 	.short	(.L_9 - .L_8)
	.align		4
.L_8:
        /*0028*/ 	.word	index@(_Z15say_hello_multiv)
        /*002c*/ 	.word	0x00000008


	//----- nvinfo : EIATTR_MIN_STACK_SIZE
	.align		4
.L_9:
        /*0030*/ 	.byte	0x04, 0x12
        /*0032*/ 	.short	(.L_11 - .L_10)
	.align		4
.L_10:
        /*0034*/ 	.word	index@(_Z15say_hello_multiv)
        /*0038*/ 	.word	0x00000008


	//----- nvinfo : EIATTR_MIN_STACK_SIZE
	.align		4
.L_11:
        /*003c*/ 	.byte	0x04, 0x12
        /*003e*/ 	.short	(.L_13 - .L_12)
	.align		4
.L_12:
        /*0040*/ 	.word	index@(_Z9say_hellov)
        /*0044*/ 	.word	0x00000000
.L_13:


//--------------------- .nv.compat                --------------------------
	.section	.nv.compat,"",@"SHT_CUDA_COMPAT_INFO"
	.align	4
        /*0000*/ 	.byte	0x02, 0x09, 0x00, 0x00, 0x02, 0x02, 0x01, 0x00, 0x02, 0x05, 0x05, 0x00, 0x03, 0x07, 0x01, 0x01
        /*0010*/ 	.byte	0x02, 0x03, 0x00, 0x00, 0x02, 0x06, 0x01, 0x00, 0x04, 0x0b, 0x08, 0x00, 0x09, 0x00, 0x00, 0x00
        /*0020*/ 	.byte	0x00, 0x00, 0x00, 0x00


//--------------------- .nv.info._Z15say_hello_multiv --------------------------
	.section	.nv.info._Z15say_hello_multiv,"",@"SHT_CUDA_INFO"
	.sectionflags	@""
	.align	4


	//----- nvinfo : EIATTR_CUDA_API_VERSION
	.align		4
        /*0000*/ 	.byte	0x04, 0x37
        /*0002*/ 	.short	(.L_15 - .L_14)
.L_14:
        /*0004*/ 	.word	0x00000082


	//----- nvinfo : EIATTR_SPARSE_MMA_MASK
	.align		4
.L_15:
        /*0008*/ 	.byte	0x03, 0x50
        /*000a*/ 	.short	0x0000


	//----- nvinfo : EIATTR_MAXREG_COUNT
	.align		4
        /*000c*/ 	.byte	0x03, 0x1b
        /*000e*/ 	.short	0x00ff


	//----- nvinfo : EIATTR_EXTERNS
	.align		4
        /*0010*/ 	.byte	0x04, 0x0f
        /*0012*/ 	.short	(.L_17 - .L_16)


	//   ....[0]....
	.align		4
.L_16:
        /*0014*/ 	.word	index@(vprintf)


	//----- nvinfo : EIATTR_MERCURY_ISA_VERSION
	.align		4
.L_17:
        /*0018*/ 	.byte	0x03, 0x5f
        /*001a*/ 	.short	0x0101


	//----- nvinfo : EIATTR_VRC_CTA_INIT_COUNT
	.align		4
        /*001c*/ 	.byte	0x02, 0x4a
	.zero		1
	.zero		1


	//----- nvinfo : EIATTR_SYSCALL_OFFSETS
	.align		4
        /*0020*/ 	.byte	0x04, 0x46
        /*0022*/ 	.short	(.L_19 - .L_18)


	//   ....[0]....
.L_18:
        /*0024*/ 	.word	0x00000110


	//----- nvinfo : EIATTR_EXIT_INSTR_OFFSETS
	.align		4
.L_19:
        /*0028*/ 	.byte	0x04, 0x1c
        /*002a*/ 	.short	(.L_21 - .L_20)


	//   ....[0]....
.L_20:
        /*002c*/ 	.word	0x00000080


	//   ....[1]....
        /*0030*/ 	.word	0x00000120


	//----- nvinfo : EIATTR_CRS_STACK_SIZE
	.align		4
.L_21:
        /*0034*/ 	.byte	0x04, 0x1e
        /*0036*/ 	.short	(.L_23 - .L_22)
.L_22:
        /*0038*/ 	.word	0x00000000


	//----- nvinfo : EIATTR_SW_WAR
	.align		4
.L_23:
        /*003c*/ 	.byte	0x04, 0x36
        /*003e*/ 	.short	(.L_25 - .L_24)
.L_24:
        /*0040*/ 	.word	0x00000008
.L_25:


//--------------------- .nv.info._Z9say_hellov    --------------------------
	.section	.nv.info._Z9say_hellov,"",@"SHT_CUDA_INFO"
	.sectionflags	@""
	.align	4


	//----- nvinfo : EIATTR_CUDA_API_VERSION
	.align		4
        /*0000*/ 	.byte	0x04, 0x37
        /*0002*/ 	.short	(.L_27 - .L_26)
.L_26:
        /*0004*/ 	.word	0x00000082


	//----- nvinfo : EIATTR_SPARSE_MMA_MASK
	.align		4
.L_27:
        /*0008*/ 	.byte	0x03, 0x50
        /*000a*/ 	.short	0x0000


	//----- nvinfo : EIATTR_MAXREG_COUNT
	.align		4
        /*000c*/ 	.byte	0x03, 0x1b
        /*000e*/ 	.short	0x00ff


	//----- nvinfo : EIATTR_EXTERNS
	.align		4
        /*0010*/ 	.byte	0x04, 0x0f
        /*0012*/ 	.short	(.L_29 - .L_28)


	//   ....[0]....
	.align		4
.L_28:
        /*0014*/ 	.word	index@(vprintf)


	//----- nvinfo : EIATTR_MERCURY_ISA_VERSION
	.align		4
.L_29:
        /*0018*/ 	.byte	0x03, 0x5f
        /*001a*/ 	.short	0x0101


	//----- nvinfo : EIATTR_VRC_CTA_INIT_COUNT
	.align		4
        /*001c*/ 	.byte	0x02, 0x4a
	.zero		1
	.zero		1


	//----- nvinfo : EIATTR_SYSCALL_OFFSETS
	.align		4
        /*0020*/ 	.byte	0x04, 0x46
        /*0022*/ 	.short	(.L_31 - .L_30)


	//   ....[0]....
.L_30:
        /*0024*/ 	.word	0x00000080


	//----- nvinfo : EIATTR_EXIT_INSTR_OFFSETS
	.align		4
.L_31:
        /*0028*/ 	.byte	0x04, 0x1c
        /*002a*/ 	.short	(.L_33 - .L_32)


	//   ....[0]....
.L_32:
        /*002c*/ 	.word	0x00000090


	//----- nvinfo : EIATTR_SW_WAR
	.align		4
.L_33:
        /*0030*/ 	.byte	0x04, 0x36
        /*0032*/ 	.short	(.L_35 - .L_34)
.L_34:
        /*0034*/ 	.word	0x00000008
.L_35:


//--------------------- .nv.callgraph             --------------------------
	.section	.nv.callgraph,"",@"SHT_CUDA_CALLGRAPH"
	.align	4
	.sectionentsize	8
	.align		4
        /*0000*/ 	.word	0x00000000
	.align		4
        /*0004*/ 	.word	0xffffffff
	.align		4
        /*0008*/ 	.word	index@(_Z15say_hello_multiv)
	.align		4
        /*000c*/ 	.word	index@(vprintf)
	.align		4
        /*0010*/ 	.word	index@(_Z9say_hellov)
	.align		4
        /*0014*/ 	.word	index@(vprintf)
	.align		4
        /*0018*/ 	.word	0x00000000
	.align		4
        /*001c*/ 	.word	0xfffffffe
	.align		4
        /*0020*/ 	.word	0x00000000
	.align		4
        /*0024*/ 	.word	0xfffffffd
	.align		4
        /*0028*/ 	.word	0x00000000
	.align		4
        /*002c*/ 	.word	0xfffffffc


//--------------------- .nv.constant4             --------------------------
	.section	.nv.constant4,"a",@progbits
	.align	8
	.align		8
.nv.constant4:
        /*0000*/ 	.dword	vprintf
	.align		8
        /*0008*/ 	.dword	$str
	.align		8
        /*0010*/ 	.dword	$str$1


//--------------------- .text._Z15say_hello_multiv --------------------------
	.section	.text._Z15say_hello_multiv,"ax",@progbits
	.align	128
        .global         _Z15say_hello_multiv
        .type           _Z15say_hello_multiv,@function
        .size           _Z15say_hello_multiv,(.L_x_4 - _Z15say_hello_multiv)
        .other          _Z15say_hello_multiv,@"STO_CUDA_ENTRY STV_DEFAULT"
_Z15say_hello_multiv:
.text._Z15say_hello_multiv:
[----:B------:R-:W0:Y:S01]  /*0000*/  LDC R1, c[0x0][0x37c] ;  /* 0x0000df00ff017b82 */ /* 0x000e220000000800 */
[----:B------:R-:W1:Y:S01]  /*0010*/  S2R R0, SR_TID.X ;  /* 0x0000000000007919 */ /* 0x000e620000002100 */
[----:B------:R-:W2:Y:S01]  /*0020*/  LDCU UR4, c[0x0][0x2f8] ;  /* 0x00005f00ff0477ac */ /* 0x000ea20008000800 */
[----:B0-----:R-:W-:Y:S01]  /*0030*/  VIADD R1, R1, 0xfffffff8 ;  /* 0xfffffff801017836 */ /* 0x001fe20000000000 */
[----:B------:R-:W0:Y:S04]  /*0040*/  LDCU UR5, c[0x0][0x2fc] ;  /* 0x00005f80ff0577ac */ /* 0x000e280008000800 */
[----:B--2---:R-:W-:-:S05]  /*0050*/  IADD3 R6, P1, PT, R1, UR4, RZ ;  /* 0x0000000401067c10 */ /* 0x004fca000ff3e0ff */
[----:B0-----:R-:W-:Y:S01]  /*0060*/  IMAD.X R7, RZ, RZ, UR5, P1 ;  /* 0x00000005ff077e24 */ /* 0x001fe200088e06ff */
[----:B-1----:R-:W-:-:S13]  /*0070*/  ISETP.NE.AND P0, PT, R0, 0x5, PT ;  /* 0x000000050000780c */ /* 0x002fda0003f05270 */
[----:B------:R-:W-:Y:S05]  /*0080*/  @P0 EXIT ;  /* 0x000000000000094d */ /* 0x000fea0003800000 */
[----:B------:R-:W-:Y:S01]  /*0090*/  HFMA2 R8, -RZ, RZ, 0, 2.98023223876953125e-07 ;  /* 0x00000005ff087431 */ /* 0x000fe200000001ff */
[----:B------:R-:W-:Y:S01]  /*00a0*/  MOV R0, 0x0 ;  /* 0x0000000000007802 */ /* 0x000fe20000000f00 */
[----:B------:R-:W0:Y:S03]  /*00b0*/  LDCU.64 UR4, c[0x4][0x10] ;  /* 0x01000200ff0477ac */ /* 0x000e260008000a00 */
[----:B------:R1:W2:Y:S01]  /*00c0*/  LDC.64 R2, c[0x4][R0] ;  /* 0x0100000000027b82 */ /* 0x0002a20000000a00 */
[----:B------:R1:W-:Y:S01]  /*00d0*/  STL [R1], R8 ;  /* 0x0000000801007387 */ /* 0x0003e20000100800 */
[----:B0-----:R-:W-:Y:S01]  /*00e0*/  IMAD.U32 R4, RZ, RZ, UR4 ;  /* 0x00000004ff047e24 */ /* 0x001fe2000f8e00ff */
[----:B-1----:R-:W-:-:S07]  /*00f0*/  MOV R5, UR5 ;  /* 0x0000000500057c02 */ /* 0x002fce0008000f00 */
[----:B------:R-:W-:-:S07]  /*0100*/  LEPC R20, `(.L_x_0) ;  /* 0x000000001014794e */ /* 0x000fce0000000000 */
[----:B--2---:R-:W-:Y:S05]  /*0110*/  CALL.ABS.NOINC R2 ;  /* 0x0000000002007343 */ /* 0x004fea0003c00000 */
.L_x_0:
[----:B------:R-:W-:Y:S05]  /*0120*/  EXIT ;  /* 0x000000000000794d */ /* 0x000fea0003800000 */
.L_x_1:
[----:B------:R-:W-:-:S00]  /*0130*/  BRA `(.L_x_1) ;  /* 0xfffffffc00fc7947 */ /* 0x000fc0000383ffff */
[----:B------:R-:W-:-:S00]  /*0140*/  NOP ;  /* 0x0000000000007918 */ /* 0x000fc00000000000 */
        /* <DEDUP_REMOVED lines=11> */
.L_x_4:


//--------------------- .text._Z9say_hellov       --------------------------
	.section	.text._Z9say_hellov,"ax",@progbits
	.align	128
        .global         _Z9say_hellov
        .type           _Z9say_hellov,@function
        .size           _Z9say_hellov,(.L_x_5 - _Z9say_hellov)
        .other          _Z9say_hellov,@"STO_CUDA_ENTRY STV_DEFAULT"
_Z9say_hellov:
.text._Z9say_hellov:
[----:B------:R-:W0:Y:S01]  /*0000*/  LDC R1, c[0x0][0x37c] ;  /* 0x0000df00ff017b82 */ /* 0x000e220000000800 */
[----:B------:R-:W-:Y:S01]  /*0010*/  MOV R0, 0x0 ;  /* 0x0000000000007802 */ /* 0x000fe20000000f00 */
[----:B------:R-:W1:Y:S01]  /*0020*/  LDCU.64 UR4, c[0x4][0x8] ;  /* 0x01000100ff0477ac */ /* 0x000e620008000a00 */
[----:B------:R-:W-:-:S05]  /*0030*/  CS2R R6, SRZ ;  /* 0x0000000000067805 */ /* 0x000fca000001ff00 */
[----:B------:R2:W3:Y:S01]  /*0040*/  LDC.64 R2, c[0x4][R0] ;  /* 0x0100000000027b82 */ /* 0x0004e20000000a00 */
[----:B-1----:R-:W-:Y:S02]  /*0050*/  IMAD.U32 R4, RZ, RZ, UR4 ;  /* 0x00000004ff047e24 */ /* 0x002fe4000f8e00ff */
[----:B--2---:R-:W-:-:S07]  /*0060*/  IMAD.U32 R5, RZ, RZ, UR5 ;  /* 0x00000005ff057e24 */ /* 0x004fce000f8e00ff */
[----:B------:R-:W-:-:S07]  /*0070*/  LEPC R20, `(.L_x_2) ;  /* 0x000000001014794e */ /* 0x000fce0000000000 */
[----:B0--3--:R-:W-:Y:S05]  /*0080*/  CALL.ABS.NOINC R2 ;  /* 0x0000000002007343 */ /* 0x009fea0003c00000 */
.L_x_2:
[----:B------:R-:W-:Y:S05]  /*0090*/  EXIT ;  /* 0x000000000000794d */ /* 0x000fea0003800000 */
.L_x_3:
        /* <DEDUP_REMOVED lines=14> */
.L_x_5:


//--------------------- .nv.global.init           --------------------------
	.section	.nv.global.init,"aw",@progbits
.nv.global.init:
	.type		$str,@object
	.size		$str,($str$1 - $str)
$str:
        /*0000*/ 	.byte	0x5b, 0x73, 0x61, 0x79, 0x5f, 0x68, 0x65, 0x6c, 0x6c, 0x6f, 0x5d, 0x20, 0x48, 0x65, 0x6c, 0x6c
        /*0010*/ 	.byte	0x6f, 0x20, 0x57, 0x6f, 0x72, 0x6c, 0x64, 0x20, 0x66, 0x72, 0x6f, 0x6d, 0x20, 0x47, 0x50, 0x55
        /*0020*/ 	.byte	0x21, 0x20, 0x0a, 0x00
	.type		$str$1,@object
	.size		$str$1,(.L_1 - $str$1)
$str$1:
        /*0024*/ 	.byte	0x5b, 0x73, 0x61, 0x79, 0x5f, 0x68, 0x65, 0x6c, 0x6c, 0x6f, 0x5f, 0x6d, 0x75, 0x6c, 0x74, 0x69
        /*0034*/ 	.byte	0x5d, 0x20, 0x68, 0x65, 0x6c, 0x6c, 0x6f, 0x20, 0x77, 0x6f, 0x72, 0x6c, 0x64, 0x20, 0x66, 0x72
        /*0044*/ 	.byte	0x6f, 0x6d, 0x20, 0x67, 0x70, 0x75, 0x20, 0x5b, 0x25, 0x64, 0x5d, 0x0a, 0x00
.L_1:


//--------------------- .nv.shared.reserved.0     --------------------------
	.section	.nv.shared.reserved.0,"aw",@nobits
	.weak		__nv_reservedSMEM_offset_0_alias
	.size		__nv_reservedSMEM_offset_0_alias, 0, 64
	.other		__nv_reservedSMEM_offset_0_alias,@"STO_CUDA_RESERVED_SHARED STV_DEFAULT"
__nv_reservedSMEM_offset_0_alias:
	.zero		0
	.zero		64


//--------------------- .nv.constant0._Z15say_hello_multiv --------------------------
	.section	.nv.constant0._Z15say_hello_multiv,"a",@progbits
	.sectionflags	@""
	.align	4
.nv.constant0._Z15say_hello_multiv:
	.zero		896


//--------------------- .nv.constant0._Z9say_hellov --------------------------
	.section	.nv.constant0._Z9say_hellov,"a",@progbits
	.sectionflags	@""
	.align	4
.nv.constant0._Z9say_hellov:
	.zero		896


//--------------------- SYMBOLS --------------------------

	.type		.nv.reservedSmem.offset0,@object
	.size		.nv.reservedSmem.offset0,0x4
	.type		vprintf,@function
